//
// Generated by NVIDIA NVVM Compiler
//
// Compiler Build ID: CL-36424714
// Cuda compilation tools, release 13.0, V13.0.88
// Based on NVVM 20.0.0
//

.version 9.0
.target sm_100
.address_size 64

	// .globl	_Z13matmul_kernelPKfS0_Pfiii
// _ZZ13matmul_kernelPKfS0_PfiiiE2As has been demoted
// _ZZ13matmul_kernelPKfS0_PfiiiE2Bs has been demoted

.visible .entry _Z13matmul_kernelPKfS0_Pfiii(
	.param .u64 .ptr .align 1 _Z13matmul_kernelPKfS0_Pfiii_param_0,
	.param .u64 .ptr .align 1 _Z13matmul_kernelPKfS0_Pfiii_param_1,
	.param .u64 .ptr .align 1 _Z13matmul_kernelPKfS0_Pfiii_param_2,
	.param .u32 _Z13matmul_kernelPKfS0_Pfiii_param_3,
	.param .u32 _Z13matmul_kernelPKfS0_Pfiii_param_4,
	.param .u32 _Z13matmul_kernelPKfS0_Pfiii_param_5
)
{
	.reg .pred 	%p<12>;
	.reg .b32 	%r<42>;
	.reg .b32 	%f<63>;
	.reg .b64 	%rd<13>;
	// demoted variable
	.shared .align 4 .b8 _ZZ13matmul_kernelPKfS0_PfiiiE2As[1024];
	// demoted variable
	.shared .align 4 .b8 _ZZ13matmul_kernelPKfS0_PfiiiE2Bs[1024];
	ld.param.u64 	%rd4, [_Z13matmul_kernelPKfS0_Pfiii_param_0];
	ld.param.u64 	%rd5, [_Z13matmul_kernelPKfS0_Pfiii_param_1];
	ld.param.u64 	%rd6, [_Z13matmul_kernelPKfS0_Pfiii_param_2];
	ld.param.u32 	%r23, [_Z13matmul_kernelPKfS0_Pfiii_param_3];
	ld.param.u32 	%r24, [_Z13matmul_kernelPKfS0_Pfiii_param_4];
	ld.param.u32 	%r25, [_Z13matmul_kernelPKfS0_Pfiii_param_5];
	mov.u32 	%r26, %ctaid.x;
	mov.u32 	%r27, %ctaid.y;
	mov.u32 	%r37, %tid.x;
	mov.u32 	%r39, %tid.y;
	mov.u32 	%r28, %ntid.y;
	mad.lo.s32 	%r3, %r27, %r28, %r39;
	mov.u32 	%r29, %ntid.x;
	mad.lo.s32 	%r4, %r26, %r29, %r37;
	setp.lt.s32 	%p1, %r25, 1;
	mov.f32 	%f62, 0f00000000;
	@%p1 bra 	$L__BB0_7;
	add.s32 	%r30, %r25, 15;
	shr.u32 	%r31, %r30, 4;
	shl.b32 	%r32, %r39, 6;
	mov.u32 	%r33, _ZZ13matmul_kernelPKfS0_PfiiiE2As;
	add.s32 	%r5, %r33, %r32;
	shl.b32 	%r34, %r37, 2;
	add.s32 	%r6, %r5, %r34;
	mov.u32 	%r35, _ZZ13matmul_kernelPKfS0_PfiiiE2Bs;
	add.s32 	%r8, %r35, %r34;
	add.s32 	%r7, %r8, %r32;
	neg.s32 	%r41, %r31;
	mad.lo.s32 	%r40, %r39, %r24, %r4;
	shl.b32 	%r11, %r24, 4;
	mad.lo.s32 	%r38, %r25, %r3, %r37;
	cvta.to.global.u64 	%rd1, %rd4;
	cvta.to.global.u64 	%rd2, %rd5;
	mov.f32 	%f62, 0f00000000;
$L__BB0_2:
	setp.ge.s32 	%p2, %r3, %r23;
	mul.wide.s32 	%rd7, %r38, 4;
	add.s64 	%rd3, %rd1, %rd7;
	setp.ge.s32 	%p3, %r37, %r25;
	mov.f32 	%f60, 0f00000000;
	or.pred  	%p4, %p2, %p3;
	@%p4 bra 	$L__BB0_4;
	ld.global.f32 	%f60, [%rd3];
$L__BB0_4:
	setp.ge.s32 	%p5, %r4, %r24;
	st.shared.f32 	[%r6], %f60;
	setp.ge.s32 	%p6, %r39, %r25;
	mov.f32 	%f61, 0f00000000;
	or.pred  	%p7, %p5, %p6;
	@%p7 bra 	$L__BB0_6;
	mul.wide.s32 	%rd8, %r40, 4;
	add.s64 	%rd9, %rd2, %rd8;
	ld.global.f32 	%f61, [%rd9];
$L__BB0_6:
	st.shared.f32 	[%r7], %f61;
	bar.sync 	0;
	ld.shared.f32 	%f12, [%r5];
	ld.shared.f32 	%f13, [%r8];
	fma.rn.f32 	%f14, %f12, %f13, %f62;
	ld.shared.f32 	%f15, [%r5+4];
	ld.shared.f32 	%f16, [%r8+64];
	fma.rn.f32 	%f17, %f15, %f16, %f14;
	ld.shared.f32 	%f18, [%r5+8];
	ld.shared.f32 	%f19, [%r8+128];
	fma.rn.f32 	%f20, %f18, %f19, %f17;
	ld.shared.f32 	%f21, [%r5+12];
	ld.shared.f32 	%f22, [%r8+192];
	fma.rn.f32 	%f23, %f21, %f22, %f20;
	ld.shared.f32 	%f24, [%r5+16];
	ld.shared.f32 	%f25, [%r8+256];
	fma.rn.f32 	%f26, %f24, %f25, %f23;
	ld.shared.f32 	%f27, [%r5+20];
	ld.shared.f32 	%f28, [%r8+320];
	fma.rn.f32 	%f29, %f27, %f28, %f26;
	ld.shared.f32 	%f30, [%r5+24];
	ld.shared.f32 	%f31, [%r8+384];
	fma.rn.f32 	%f32, %f30, %f31, %f29;
	ld.shared.f32 	%f33, [%r5+28];
	ld.shared.f32 	%f34, [%r8+448];
	fma.rn.f32 	%f35, %f33, %f34, %f32;
	ld.shared.f32 	%f36, [%r5+32];
	ld.shared.f32 	%f37, [%r8+512];
	fma.rn.f32 	%f38, %f36, %f37, %f35;
	ld.shared.f32 	%f39, [%r5+36];
	ld.shared.f32 	%f40, [%r8+576];
	fma.rn.f32 	%f41, %f39, %f40, %f38;
	ld.shared.f32 	%f42, [%r5+40];
	ld.shared.f32 	%f43, [%r8+640];
	fma.rn.f32 	%f44, %f42, %f43, %f41;
	ld.shared.f32 	%f45, [%r5+44];
	ld.shared.f32 	%f46, [%r8+704];
	fma.rn.f32 	%f47, %f45, %f46, %f44;
	ld.shared.f32 	%f48, [%r5+48];
	ld.shared.f32 	%f49, [%r8+768];
	fma.rn.f32 	%f50, %f48, %f49, %f47;
	ld.shared.f32 	%f51, [%r5+52];
	ld.shared.f32 	%f52, [%r8+832];
	fma.rn.f32 	%f53, %f51, %f52, %f50;
	ld.shared.f32 	%f54, [%r5+56];
	ld.shared.f32 	%f55, [%r8+896];
	fma.rn.f32 	%f56, %f54, %f55, %f53;
	ld.shared.f32 	%f57, [%r5+60];
	ld.shared.f32 	%f58, [%r8+960];
	fma.rn.f32 	%f62, %f57, %f58, %f56;
	bar.sync 	0;
	add.s32 	%r41, %r41, 1;
	setp.ne.s32 	%p8, %r41, 0;
	add.s32 	%r40, %r40, %r11;
	add.s32 	%r39, %r39, 16;
	add.s32 	%r38, %r38, 16;
	add.s32 	%r37, %r37, 16;
	@%p8 bra 	$L__BB0_2;
$L__BB0_7:
	setp.ge.s32 	%p9, %r3, %r23;
	setp.ge.s32 	%p10, %r4, %r24;
	or.pred  	%p11, %p9, %p10;
	@%p11 bra 	$L__BB0_9;
	mad.lo.s32 	%r36, %r24, %r3, %r4;
	cvta.to.global.u64 	%rd10, %rd6;
	mul.wide.s32 	%rd11, %r36, 4;
	add.s64 	%rd12, %rd10, %rd11;
	st.global.f32 	[%rd12], %f62;
$L__BB0_9:
	ret;

}


// ===== COMPILED SASS (sm_100) =====

	.target	sm_100

	.elftype	@"ET_EXEC"


//--------------------- .note.nv.tkinfo           --------------------------
	.section	.note.nv.tkinfo,"",@"SHT_NOTE"
	.sectionflags	@"SHF_NOTE_NV_TKINFO"
	.tkinfo
        /*0018*/ 	.word	0x00000002
        /*0030*/ 	.string	""
        /*0030*/ 	.string	"ptxas"
        /*0030*/ 	.string	"Cuda compilation tools, release 13.0, V13.0.88"
        /*0030*/ 	.string	"Build cuda_13.0.r13.0/compiler.36424714_0"
        /*0030*/ 	.string	"-arch sm_100 -m 64 "



//--------------------- .note.nv.cuinfo           --------------------------
	.section	.note.nv.cuinfo,"",@"SHT_NOTE"
	.sectionflags	@"SHF_NOTE_NV_CUINFO"
        /*0018*/ 	.short	0x0002
        /*001a*/ 	.short	0x0064
        /*001c*/ 	.short	0x0082
	.zero		2


//--------------------- .nv.info                  --------------------------
	.section	.nv.info,"",@"SHT_CUDA_INFO"
	.align	4


	//----- nvinfo : EIATTR_REGCOUNT
	.align		4
        /*0000*/ 	.byte	0x04, 0x2f
        /*0002*/ 	.short	(.L_1 - .L_0)
	.align		4
.L_0:
        /*0004*/ 	.word	index@(_Z13matmul_kernelPKfS0_Pfiii)
        /*0008*/ 	.word	0x00000020


	//----- nvinfo : EIATTR_FRAME_SIZE
	.align		4
.L_1:
        /*000c*/ 	.byte	0x04, 0x11
        /*000e*/ 	.short	(.L_3 - .L_2)
	.align		4
.L_2:
        /*0010*/ 	.word	index@(_Z13matmul_kernelPKfS0_Pfiii)
        /*0014*/ 	.word	0x00000000


	//----- nvinfo : EIATTR_MIN_STACK_SIZE
	.align		4
.L_3:
        /*0018*/ 	.byte	0x04, 0x12
        /*001a*/ 	.short	(.L_5 - .L_4)
	.align		4
.L_4:
        /*001c*/ 	.word	index@(_Z13matmul_kernelPKfS0_Pfiii)
        /*0020*/ 	.word	0x00000000
.L_5:


//--------------------- .nv.compat                --------------------------
	.section	.nv.compat,"",@"SHT_CUDA_COMPAT_INFO"
	.align	4
        /*0000*/ 	.byte	0x02, 0x09, 0x00, 0x00, 0x02, 0x02, 0x01, 0x00, 0x02, 0x05, 0x05, 0x00, 0x03, 0x07, 0x01, 0x01
        /*0010*/ 	.byte	0x02, 0x03, 0x00, 0x00, 0x02, 0x06, 0x01, 0x00, 0x04, 0x0b, 0x08, 0x00, 0x09, 0x00, 0x00, 0x00
        /*0020*/ 	.byte	0x00, 0x00, 0x00, 0x00


//--------------------- .nv.info._Z13matmul_kernelPKfS0_Pfiii --------------------------
	.section	.nv.info._Z13matmul_kernelPKfS0_Pfiii,"",@"SHT_CUDA_INFO"
	.sectionflags	@""
	.align	4


	//----- nvinfo : EIATTR_CUDA_API_VERSION
	.align		4
        /*0000*/ 	.byte	0x04, 0x37
        /*0002*/ 	.short	(.L_7 - .L_6)
.L_6:
        /*0004*/ 	.word	0x00000082


	//----- nvinfo : EIATTR_KPARAM_INFO
	.align		4
.L_7:
        /*0008*/ 	.byte	0x04, 0x17
        /*000a*/ 	.short	(.L_9 - .L_8)
.L_8:
        /*000c*/ 	.word	0x00000000
        /*0010*/ 	.short	0x0005
        /*0012*/ 	.short	0x0020
        /*0014*/ 	.byte	0x00, 0xf0, 0x11, 0x00


	//----- nvinfo : EIATTR_KPARAM_INFO
	.align		4
.L_9:
        /*0018*/ 	.byte	0x04, 0x17
        /*001a*/ 	.short	(.L_11 - .L_10)
.L_10:
        /*001c*/ 	.word	0x00000000
        /*0020*/ 	.short	0x0004
        /*0022*/ 	.short	0x001c
        /*0024*/ 	.byte	0x00, 0xf0, 0x11, 0x00


	//----- nvinfo : EIATTR_KPARAM_INFO
	.align		4
.L_11:
        /*0028*/ 	.byte	0x04, 0x17
        /*002a*/ 	.short	(.L_13 - .L_12)
.L_12:
        /*002c*/ 	.word	0x00000000
        /*0030*/ 	.short	0x0003
        /*0032*/ 	.short	0x0018
        /*0034*/ 	.byte	0x00, 0xf0, 0x11, 0x00


	//----- nvinfo : EIATTR_KPARAM_INFO
	.align		4
.L_13:
        /*0038*/ 	.byte	0x04, 0x17
        /*003a*/ 	.short	(.L_15 - .L_14)
.L_14:
        /*003c*/ 	.word	0x00000000
        /*0040*/ 	.short	0x0002
        /*0042*/ 	.short	0x0010
        /*0044*/ 	.byte	0x00, 0xf5, 0x21, 0x00


	//----- nvinfo : EIATTR_KPARAM_INFO
	.align		4
.L_15:
        /*0048*/ 	.byte	0x04, 0x17
        /*004a*/ 	.short	(.L_17 - .L_16)
.L_16:
        /*004c*/ 	.word	0x00000000
        /*0050*/ 	.short	0x0001
        /*0052*/ 	.short	0x0008
        /*0054*/ 	.byte	0x00, 0xf5, 0x21, 0x00


	//----- nvinfo : EIATTR_KPARAM_INFO
	.align		4
.L_17:
        /*0058*/ 	.byte	0x04, 0x17
        /*005a*/ 	.short	(.L_19 - .L_18)
.L_18:
        /*005c*/ 	.word	0x00000000
        /*0060*/ 	.short	0x0000
        /*0062*/ 	.short	0x0000
        /*0064*/ 	.byte	0x00, 0xf5, 0x21, 0x00


	//----- nvinfo : EIATTR_SPARSE_MMA_MASK
	.align		4
.L_19:
        /*0068*/ 	.byte	0x03, 0x50
        /*006a*/ 	.short	0x0000


	//----- nvinfo : EIATTR_MAXREG_COUNT
	.align		4
        /*006c*/ 	.byte	0x03, 0x1b
        /*006e*/ 	.short	0x00ff


	//----- nvinfo : EIATTR_NUM_BARRIERS
	.align		4
        /*0070*/ 	.byte	0x02, 0x4c
        /*0072*/ 	.byte	0x01
	.zero		1


	//----- nvinfo : EIATTR_MERCURY_ISA_VERSION
	.align		4
        /*0074*/ 	.byte	0x03, 0x5f
        /*0076*/ 	.short	0x0101


	//----- nvinfo : EIATTR_VRC_CTA_INIT_COUNT
	.align		4
        /*0078*/ 	.byte	0x02, 0x4a
	.zero		1
	.zero		1


	//----- nvinfo : EIATTR_EXIT_INSTR_OFFSETS
	.align		4
        /*007c*/ 	.byte	0x04, 0x1c
        /*007e*/ 	.short	(.L_21 - .L_20)


	//   ....[0]....
.L_20:
        /*0080*/ 	.word	0x000005f0


	//   ....[1]....
        /*0084*/ 	.word	0x00000640


	//----- nvinfo : EIATTR_CBANK_PARAM_SIZE
	.align		4
.L_21:
        /*0088*/ 	.byte	0x03, 0x19
        /*008a*/ 	.short	0x0024


	//----- nvinfo : EIATTR_PARAM_CBANK
	.align		4
        /*008c*/ 	.byte	0x04, 0x0a
        /*008e*/ 	.short	(.L_23 - .L_22)
	.align		4
.L_22:
        /*0090*/ 	.word	index@(.nv.constant0._Z13matmul_kernelPKfS0_Pfiii)
        /*0094*/ 	.short	0x0380
        /*0096*/ 	.short	0x0024


	//----- nvinfo : EIATTR_SW_WAR
	.align		4
.L_23:
        /*0098*/ 	.byte	0x04, 0x36
        /*009a*/ 	.short	(.L_25 - .L_24)
.L_24:
        /*009c*/ 	.word	0x00000008
.L_25:


//--------------------- .nv.callgraph             --------------------------
	.section	.nv.callgraph,"",@"SHT_CUDA_CALLGRAPH"
	.align	4
	.sectionentsize	8
	.align		4
        /*0000*/ 	.word	0x00000000
	.align		4
        /*0004*/ 	.word	0xffffffff
	.align		4
        /*0008*/ 	.word	0x00000000
	.align		4
        /*000c*/ 	.word	0xfffffffe
	.align		4
        /*0010*/ 	.word	0x00000000
	.align		4
        /*0014*/ 	.word	0xfffffffd
	.align		4
        /*0018*/ 	.word	0x00000000
	.align		4
        /*001c*/ 	.word	0xfffffffc


//--------------------- .text._Z13matmul_kernelPKfS0_Pfiii --------------------------
	.section	.text._Z13matmul_kernelPKfS0_Pfiii,"ax",@progbits
	.align	128
        .global         _Z13matmul_kernelPKfS0_Pfiii
        .type           _Z13matmul_kernelPKfS0_Pfiii,@function
        .size           _Z13matmul_kernelPKfS0_Pfiii,(.L_x_3 - _Z13matmul_kernelPKfS0_Pfiii)
        .other          _Z13matmul_kernelPKfS0_Pfiii,@"STO_CUDA_ENTRY STV_DEFAULT"
_Z13matmul_kernelPKfS0_Pfiii:
.text._Z13matmul_kernelPKfS0_Pfiii:
[----:B------:R-:W-:Y:S01]  /*0000*/  LDC R1, c[0x0][0x37c] ;  /* 0x0000df00ff017b82 */ /* 0x000fe20000000800 */
[----:B------:R-:W0:Y:S01]  /*0010*/  S2R R0, SR_TID.Y ;  /* 0x0000000000007919 */ /* 0x000e220000002200 */
[----:B------:R-:W1:Y:S06]  /*0020*/  LDCU UR10, c[0x0][0x3a0] ;  /* 0x00007400ff0a77ac */ /* 0x000e6c0008000800 */
[----:B------:R-:W0:Y:S01]  /*0030*/  LDC R3, c[0x0][0x364] ;  /* 0x0000d900ff037b82 */ /* 0x000e220000000800 */
[----:B------:R-:W-:Y:S01]  /*0040*/  HFMA2 R23, -RZ, RZ, 0, 0 ;  /* 0x00000000ff177431 */ /* 0x000fe200000001ff */
[----:B------:R-:W2:Y:S01]  /*0050*/  S2R R21, SR_TID.X ;  /* 0x0000000000157919 */ /* 0x000ea20000002100 */
[----:B------:R-:W3:Y:S05]  /*0060*/  LDCU.64 UR8, c[0x0][0x358] ;  /* 0x00006b00ff0877ac */ /* 0x000eea0008000a00 */
[----:B------:R-:W-:Y:S08]  /*0070*/  S2UR UR4, SR_CTAID.X ;  /* 0x00000000000479c3 */ /* 0x000ff00000002500 */
[----:B------:R-:W0:Y:S01]  /*0080*/  S2UR UR5, SR_CTAID.Y ;  /* 0x00000000000579c3 */ /* 0x000e220000002600 */
[----:B-1----:R-:W-:-:S07]  /*0090*/  UISETP.GE.AND UP0, UPT, UR10, 0x1, UPT ;  /* 0x000000010a00788c */ /* 0x002fce000bf06270 */
[----:B------:R-:W2:Y:S01]  /*00a0*/  LDC R2, c[0x0][0x360] ;  /* 0x0000d800ff027b82 */ /* 0x000ea20000000800 */
[----:B0-----:R-:W-:Y:S02]  /*00b0*/  IMAD R12, R3, UR5, R0 ;  /* 0x00000005030c7c24 */ /* 0x001fe4000f8e0200 */
[----:B--2---:R-:W-:Y:S01]  /*00c0*/  IMAD R13, R2, UR4, R21 ;  /* 0x00000004020d7c24 */ /* 0x004fe2000f8e0215 */
[----:B---3--:R-:W-:Y:S06]  /*00d0*/  BRA.U !UP0, `(.L_x_0) ;  /* 0x0000000508387547 */ /* 0x008fec000b800000 */
[----:B------:R-:W0:Y:S01]  /*00e0*/  S2UR UR7, SR_CgaCtaId ;  /* 0x00000000000779c3 */ /* 0x000e220000008800 */
[----:B------:R-:W1:Y:S01]  /*00f0*/  LDCU UR11, c[0x0][0x39c] ;  /* 0x00007380ff0b77ac */ /* 0x000e620008000800 */
[----:B------:R-:W-:Y:S01]  /*0100*/  MOV R23, RZ ;  /* 0x000000ff00177202 */ /* 0x000fe20000000f00 */
[----:B------:R-:W-:Y:S01]  /*0110*/  IMAD R15, R12, UR10, R21 ;  /* 0x0000000a0c0f7c24 */ /* 0x000fe2000f8e0215 */
[----:B------:R-:W-:Y:S01]  /*0120*/  UMOV UR5, 0x400 ;  /* 0x0000040000057882 */ /* 0x000fe20000000000 */
[----:B------:R-:W-:-:S03]  /*0130*/  UIADD3 UR4, UPT, UPT, UR10, 0xf, URZ ;  /* 0x0000000f0a047890 */ /* 0x000fc6000fffe0ff */
[----:B------:R-:W2:Y:S01]  /*0140*/  LDC R14, c[0x0][0x39c] ;  /* 0x0000e700ff0e7b82 */ /* 0x000ea20000000800 */
[----:B------:R-:W-:Y:S02]  /*0150*/  UIADD3 UR6, UPT, UPT, UR5, 0x400, URZ ;  /* 0x0000040005067890 */ /* 0x000fe4000fffe0ff */
[----:B------:R-:W-:Y:S01]  /*0160*/  USHF.R.U32.HI UR4, URZ, 0x4, UR4 ;  /* 0x00000004ff047899 */ /* 0x000fe20008011604 */
[----:B------:R-:W3:Y:S04]  /*0170*/  LDCU UR13, c[0x0][0x3a0] ;  /* 0x00007400ff0d77ac */ /* 0x000ee80008000800 */
[----:B------:R-:W4:Y:S01]  /*0180*/  LDC.64 R2, c[0x0][0x380] ;  /* 0x0000e000ff027b82 */ /* 0x000f220000000a00 */
[----:B------:R-:W2:Y:S01]  /*0190*/  LDCU UR12, c[0x0][0x398] ;  /* 0x00007300ff0c77ac */ /* 0x000ea20008000800 */
[----:B-1----:R-:W-:Y:S01]  /*01a0*/  IMAD R17, R0, UR11, R13 ;  /* 0x0000000b00117c24 */ /* 0x002fe2000f8e020d */
[----:B------:R-:W-:-:S02]  /*01b0*/  UIADD3 UR4, UPT, UPT, -UR4, URZ, URZ ;  /* 0x000000ff04047290 */ /* 0x000fc4000fffe1ff */
[----:B0-----:R-:W-:Y:S02]  /*01c0*/  ULEA UR5, UR7, UR5, 0x18 ;  /* 0x0000000507057291 */ /* 0x001fe4000f8ec0ff */
[----:B------:R-:W-:-:S04]  /*01d0*/  ULEA UR6, UR7, UR6, 0x18 ;  /* 0x0000000607067291 */ /* 0x000fc8000f8ec0ff */
[C---:B------:R-:W-:Y:S02]  /*01e0*/  LEA R16, R0.reuse, UR5, 0x6 ;  /* 0x0000000500107c11 */ /* 0x040fe4000f8e30ff */
[C---:B------:R-:W-:Y:S02]  /*01f0*/  LEA R19, R21.reuse, UR6, 0x2 ;  /* 0x0000000615137c11 */ /* 0x040fe4000f8e10ff */
[----:B------:R-:W-:Y:S02]  /*0200*/  LEA R20, R21, R16, 0x2 ;  /* 0x0000001015147211 */ /* 0x000fe400078e10ff */
[----:B---3--:R-:W-:-:S07]  /*0210*/  LEA R18, R0, R19, 0x6 ;  /* 0x0000001300127211 */ /* 0x008fce00078e30ff */
.L_x_1:
[----:B------:R-:W-:Y:S01]  /*0220*/  ISETP.GE.AND P0, PT, R0, UR13, PT ;  /* 0x0000000d00007c0c */ /* 0x000fe2000bf06270 */
[----:B------:R-:W-:Y:S01]  /*0230*/  HFMA2 R29, -RZ, RZ, 0, 0 ;  /* 0x00000000ff1d7431 */ /* 0x000fe200000001ff */
[----:B------:R-:W-:Y:S01]  /*0240*/  ISETP.GE.AND P1, PT, R21, UR13, PT ;  /* 0x0000000d15007c0c */ /* 0x000fe2000bf26270 */
[----:B----4-:R-:W-:Y:S01]  /*0250*/  IMAD.WIDE R4, R15, 0x4, R2 ;  /* 0x000000040f047825 */ /* 0x010fe200078e0202 */
[----:B--2---:R-:W-:Y:S02]  /*0260*/  ISETP.GE.OR P0, PT, R13, R14, P0 ;  /* 0x0000000e0d00720c */ /* 0x004fe40000706670 */
[----:B------:R-:W-:Y:S02]  /*0270*/  ISETP.GE.OR P1, PT, R12, UR12, P1 ;  /* 0x0000000c0c007c0c */ /* 0x000fe40008f26670 */
[----:B------:R-:W-:-:S09]  /*0280*/  MOV R27, RZ ;  /* 0x000000ff001b7202 */ /* 0x000fd20000000f00 */
[----:B------:R-:W0:Y:S02]  /*0290*/  @!P0 LDC.64 R6, c[0x0][0x388] ;  /* 0x0000e200ff068b82 */ /* 0x000e240000000a00 */
[----:B------:R-:W2:Y:S01]  /*02a0*/  @!P1 LDG.E R27, desc[UR8][R4.64] ;  /* 0x00000008041b9981 */ /* 0x000ea2000c1e1900 */
[----:B0-----:R-:W-:-:S05]  /*02b0*/  @!P0 IMAD.WIDE R6, R17, 0x4, R6 ;  /* 0x0000000411068825 */ /* 0x001fca00078e0206 */
[----:B------:R-:W3:Y:S01]  /*02c0*/  @!P0 LDG.E R29, desc[UR8][R6.64] ;  /* 0x00000008061d8981 */ /* 0x000ee2000c1e1900 */
[----:B------:R-:W-:-:S04]  /*02d0*/  UIADD3 UR4, UPT, UPT, UR4, 0x1, URZ ;  /* 0x0000000104047890 */ /* 0x000fc8000fffe0ff */
[----:B------:R-:W-:Y:S01]  /*02e0*/  UISETP.NE.AND UP0, UPT, UR4, URZ, UPT ;  /* 0x000000ff0400728c */ /* 0x000fe2000bf05270 */
[----:B------:R-:W-:Y:S02]  /*02f0*/  IADD3 R0, PT, PT, R0, 0x10, RZ ;  /* 0x0000001000007810 */ /* 0x000fe40007ffe0ff */
[----:B------:R-:W-:Y:S02]  /*0300*/  IADD3 R15, PT, PT, R15, 0x10, RZ ;  /* 0x000000100f0f7810 */ /* 0x000fe40007ffe0ff */
[----:B------:R-:W-:Y:S02]  /*0310*/  IADD3 R21, PT, PT, R21, 0x10, RZ ;  /* 0x0000001015157810 */ /* 0x000fe40007ffe0ff */
[----:B------:R-:W-:Y:S01]  /*0320*/  LEA R17, R14, R17, 0x4 ;  /* 0x000000110e117211 */ /* 0x000fe200078e20ff */
[----:B--2---:R-:W-:Y:S04]  /*0330*/  STS [R20], R27 ;  /* 0x0000001b14007388 */ /* 0x004fe80000000800 */
[----:B---3--:R-:W-:Y:S01]  /*0340*/  STS [R18], R29 ;  /* 0x0000001d12007388 */ /* 0x008fe20000000800 */
[----:B------:R-:W-:Y:S06]  /*0350*/  BAR.SYNC.DEFER_BLOCKING 0x0 ;  /* 0x0000000000007b1d */ /* 0x000fec0000010000 */
[----:B------:R-:W-:Y:S04]  /*0360*/  LDS R22, [R19] ;  /* 0x0000000013167984 */ /* 0x000fe80000000800 */
[----:B------:R-:W0:Y:S04]  /*0370*/  LDS.128 R8, [R16] ;  /* 0x0000000010087984 */ /* 0x000e280000000c00 */
[----:B------:R-:W1:Y:S04]  /*0380*/  LDS R26, [R19+0x40] ;  /* 0x00004000131a7984 */ /* 0x000e680000000800 */
[----:B------:R-:W2:Y:S04]  /*0390*/  LDS R25, [R19+0x80] ;  /* 0x0000800013197984 */ /* 0x000ea80000000800 */
[----:B------:R-:W3:Y:S04]  /*03a0*/  LDS R24, [R19+0xc0] ;  /* 0x0000c00013187984 */ /* 0x000ee80000000800 */
[----:B------:R-:W-:Y:S04]  /*03b0*/  LDS.128 R4, [R16+0x10] ;  /* 0x0000100010047984 */ /* 0x000fe80000000c00 */
[----:B------:R-:W-:Y:S01]  /*03c0*/  LDS R27, [R19+0x200] ;  /* 0x00020000131b7984 */ /* 0x000fe20000000800 */
[----:B0-----:R-:W-:-:S03]  /*03d0*/  FFMA R8, R8, R22, R23 ;  /* 0x0000001608087223 */ /* 0x001fc60000000017 */
[----:B------:R-:W0:Y:S01]  /*03e0*/  LDS R23, [R19+0x100] ;  /* 0x0001000013177984 */ /* 0x000e220000000800 */
[----:B-1----:R-:W-:-:S03]  /*03f0*/  FFMA R8, R26, R9, R8 ;  /* 0x000000091a087223 */ /* 0x002fc60000000008 */
[----:B------:R-:W1:Y:S01]  /*0400*/  LDS R22, [R19+0x140] ;  /* 0x0001400013167984 */ /* 0x000e620000000800 */
[----:B--2---:R-:W-:-:S03]  /*0410*/  FFMA R9, R25, R10, R8 ;  /* 0x0000000a19097223 */ /* 0x004fc60000000008 */
[----:B------:R-:W2:Y:S01]  /*0420*/  LDS R25, [R19+0x180] ;  /* 0x0001800013197984 */ /* 0x000ea20000000800 */
[----:B---3--:R-:W-:-:S03]  /*0430*/  FFMA R9, R24, R11, R9 ;  /* 0x0000000b18097223 */ /* 0x008fc60000000009 */
[----:B------:R-:W3:Y:S04]  /*0440*/  LDS R26, [R19+0x1c0] ;  /* 0x0001c000131a7984 */ /* 0x000ee80000000800 */
[----:B------:R-:W-:Y:S01]  /*0450*/  LDS R24, [R19+0x240] ;  /* 0x0002400013187984 */ /* 0x000fe20000000800 */
[----:B0-----:R-:W-:-:S03]  /*0460*/  FFMA R23, R4, R23, R9 ;  /* 0x0000001704177223 */ /* 0x001fc60000000009 */
[----:B------:R-:W0:Y:S01]  /*0470*/  LDS.128 R8, [R16+0x20] ;  /* 0x0000200010087984 */ /* 0x000e220000000c00 */
[----:B-1----:R-:W-:-:S03]  /*0480*/  FFMA R22, R22, R5, R23 ;  /* 0x0000000516167223 */ /* 0x002fc60000000017 */
[----:B------:R-:W1:Y:S01]  /*0490*/  LDS R23, [R19+0x280] ;  /* 0x0002800013177984 */ /* 0x000e620000000800 */
[----:B--2---:R-:W-:-:S03]  /*04a0*/  FFMA R25, R25, R6, R22 ;  /* 0x0000000619197223 */ /* 0x004fc60000000016 */
[----:B------:R-:W2:Y:S01]  /*04b0*/  LDS R22, [R19+0x2c0] ;  /* 0x0002c00013167984 */ /* 0x000ea20000000800 */
[----:B---3--:R-:W-:-:S03]  /*04c0*/  FFMA R7, R26, R7, R25 ;  /* 0x000000071a077223 */ /* 0x008fc60000000019 */
[----:B------:R-:W-:Y:S01]  /*04d0*/  LDS R25, [R19+0x300] ;  /* 0x0003000013197984 */ /* 0x000fe20000000800 */
[----:B0-----:R-:W-:-:S03]  /*04e0*/  FFMA R27, R8, R27, R7 ;  /* 0x0000001b081b7223 */ /* 0x001fc60000000007 */
[----:B------:R-:W0:Y:S01]  /*04f0*/  LDS.128 R4, [R16+0x30] ;  /* 0x0000300010047984 */ /* 0x000e220000000c00 */
[----:B------:R-:W-:-:S03]  /*0500*/  FFMA R24, R24, R9, R27 ;  /* 0x0000000918187223 */ /* 0x000fc6000000001b */
[----:B------:R-:W3:Y:S04]  /*0510*/  LDS R27, [R19+0x340] ;  /* 0x00034000131b7984 */ /* 0x000ee80000000800 */
[----:B------:R-:W4:Y:S04]  /*0520*/  LDS R9, [R19+0x380] ;  /* 0x0003800013097984 */ /* 0x000f280000000800 */
[----:B------:R-:W5:Y:S01]  /*0530*/  LDS R8, [R19+0x3c0] ;  /* 0x0003c00013087984 */ /* 0x000f620000000800 */
[----:B-1----:R-:W-:-:S04]  /*0540*/  FFMA R23, R23, R10, R24 ;  /* 0x0000000a17177223 */ /* 0x002fc80000000018 */
[----:B--2---:R-:W-:-:S04]  /*0550*/  FFMA R11, R22, R11, R23 ;  /* 0x0000000b160b7223 */ /* 0x004fc80000000017 */
[----:B0-----:R-:W-:-:S04]  /*0560*/  FFMA R4, R4, R25, R11 ;  /* 0x0000001904047223 */ /* 0x001fc8000000000b */
[----:B---3--:R-:W-:-:S04]  /*0570*/  FFMA R4, R27, R5, R4 ;  /* 0x000000051b047223 */ /* 0x008fc80000000004 */
[----:B----4-:R-:W-:-:S04]  /*0580*/  FFMA R9, R9, R6, R4 ;  /* 0x0000000609097223 */ /* 0x010fc80000000004 */
[----:B-----5:R-:W-:Y:S01]  /*0590*/  FFMA R23, R8, R7, R9 ;  /* 0x0000000708177223 */ /* 0x020fe20000000009 */
[----:B------:R-:W-:Y:S06]  /*05a0*/  BAR.SYNC.DEFER_BLOCKING 0x0 ;  /* 0x0000000000007b1d */ /* 0x000fec0000010000 */
[----:B------:R-:W-:Y:S05]  /*05b0*/  BRA.U UP0, `(.L_x_1) ;  /* 0xfffffffd00187547 */ /* 0x000fea000b83ffff */
.L_x_0:
[----:B------:R-:W0:Y:S02]  /*05c0*/  LDCU.64 UR4, c[0x0][0x398] ;  /* 0x00007300ff0477ac */ /* 0x000e240008000a00 */
[----:B0-----:R-:W-:-:S04]  /*05d0*/  ISETP.GE.AND P0, PT, R13, UR5, PT ;  /* 0x000000050d007c0c */ /* 0x001fc8000bf06270 */
[----:B------:R-:W-:-:S13]  /*05e0*/  ISETP.GE.OR P0, PT, R12, UR4, P0 ;  /* 0x000000040c007c0c */ /* 0x000fda0008706670 */
[----:B------:R-:W-:Y:S05]  /*05f0*/  @P0 EXIT ;  /* 0x000000000000094d */ /* 0x000fea0003800000 */
[----:B------:R-:W0:Y:S01]  /*0600*/  LDC.64 R2, c[0x0][0x390] ;  /* 0x0000e400ff027b82 */ /* 0x000e220000000a00 */
[----:B------:R-:W-:-:S04]  /*0610*/  IMAD R13, R12, UR5, R13 ;  /* 0x000000050c0d7c24 */ /* 0x000fc8000f8e020d */
[----:B0-----:R-:W-:-:S05]  /*0620*/  IMAD.WIDE R2, R13, 0x4, R2 ;  /* 0x000000040d027825 */ /* 0x001fca00078e0202 */
[----:B------:R-:W-:Y:S01]  /*0630*/  STG.E desc[UR8][R2.64], R23 ;  /* 0x0000001702007986 */ /* 0x000fe2000c101908 */
[----:B------:R-:W-:Y:S05]  /*0640*/  EXIT ;  /* 0x000000000000794d */ /* 0x000fea0003800000 */
.L_x_2:
[----:B------:R-:W-:-:S00]  /*0650*/  BRA `(.L_x_2) ;  /* 0xfffffffc00fc7947 */ /* 0x000fc0000383ffff */
[----:B------:R-:W-:-:S00]  /*0660*/  NOP ;  /* 0x0000000000007918 */ /* 0x000fc00000000000 */
        /* <DEDUP_REMOVED lines=9> */
.L_x_3:


//--------------------- .nv.shared._Z13matmul_kernelPKfS0_Pfiii --------------------------
	.section	.nv.shared._Z13matmul_kernelPKfS0_Pfiii,"aw",@nobits
	.sectionflags	@""
	.align	4
.nv.shared._Z13matmul_kernelPKfS0_Pfiii:
	.zero		3072


//--------------------- .nv.shared.reserved.0     --------------------------
	.section	.nv.shared.reserved.0,"aw",@nobits
	.weak		__nv_reservedSMEM_offset_0_alias
	.size		__nv_reservedSMEM_offset_0_alias, 0, 64
	.other		__nv_reservedSMEM_offset_0_alias,@"STO_CUDA_RESERVED_SHARED STV_DEFAULT"
__nv_reservedSMEM_offset_0_alias:
	.zero		0
	.zero		64


//--------------------- .nv.constant0._Z13matmul_kernelPKfS0_Pfiii --------------------------
	.section	.nv.constant0._Z13matmul_kernelPKfS0_Pfiii,"a",@progbits
	.sectionflags	@""
	.align	4
.nv.constant0._Z13matmul_kernelPKfS0_Pfiii:
	.zero		932


//--------------------- SYMBOLS --------------------------

	.type		.nv.reservedSmem.offset0,@object
	.size		.nv.reservedSmem.offset0,0x4
	.type		.nv.reservedSmem.cap,@object
	.size		.nv.reservedSmem.cap,0x4
